//
// Generated by NVIDIA NVVM Compiler
//
// Compiler Build ID: CL-36424714
// Cuda compilation tools, release 13.0, V13.0.88
// Based on NVVM 20.0.0
//

.version 9.0
.target sm_100
.address_size 64

	// .globl	_Z7resolvePKfPfPjiiff

.visible .entry _Z7resolvePKfPfPjiiff(
	.param .u64 .ptr .align 1 _Z7resolvePKfPfPjiiff_param_0,
	.param .u64 .ptr .align 1 _Z7resolvePKfPfPjiiff_param_1,
	.param .u64 .ptr .align 1 _Z7resolvePKfPfPjiiff_param_2,
	.param .u32 _Z7resolvePKfPfPjiiff_param_3,
	.param .u32 _Z7resolvePKfPfPjiiff_param_4,
	.param .f32 _Z7resolvePKfPfPjiiff_param_5,
	.param .f32 _Z7resolvePKfPfPjiiff_param_6
)
{
	.reg .pred 	%p<8>;
	.reg .b32 	%r<23>;
	.reg .b32 	%f<14>;
	.reg .b64 	%rd<14>;

	ld.param.u64 	%rd1, [_Z7resolvePKfPfPjiiff_param_0];
	ld.param.u64 	%rd2, [_Z7resolvePKfPfPjiiff_param_1];
	ld.param.u64 	%rd3, [_Z7resolvePKfPfPjiiff_param_2];
	ld.param.u32 	%r4, [_Z7resolvePKfPfPjiiff_param_3];
	ld.param.u32 	%r5, [_Z7resolvePKfPfPjiiff_param_4];
	ld.param.f32 	%f1, [_Z7resolvePKfPfPjiiff_param_5];
	ld.param.f32 	%f2, [_Z7resolvePKfPfPjiiff_param_6];
	mov.u32 	%r7, %ctaid.x;
	mov.u32 	%r8, %ntid.x;
	mov.u32 	%r9, %tid.x;
	mad.lo.s32 	%r10, %r7, %r8, %r9;
	mov.u32 	%r11, %ctaid.y;
	mov.u32 	%r12, %ntid.y;
	mov.u32 	%r13, %tid.y;
	mad.lo.s32 	%r14, %r11, %r12, %r13;
	setp.lt.s32 	%p1, %r10, 1;
	add.s32 	%r15, %r4, -1;
	setp.ge.s32 	%p2, %r10, %r15;
	or.pred  	%p3, %p1, %p2;
	setp.eq.s32 	%p4, %r14, 0;
	or.pred  	%p5, %p4, %p3;
	add.s32 	%r16, %r5, -1;
	setp.ge.s32 	%p6, %r14, %r16;
	or.pred  	%p7, %p5, %p6;
	@%p7 bra 	$L__BB0_2;
	cvta.to.global.u64 	%rd4, %rd1;
	cvta.to.global.u64 	%rd5, %rd2;
	cvta.to.global.u64 	%rd6, %rd3;
	mul.lo.s32 	%r17, %r4, %r14;
	add.s32 	%r18, %r17, %r10;
	mul.wide.s32 	%rd7, %r18, 4;
	add.s64 	%rd8, %rd4, %rd7;
	ld.global.nc.f32 	%f3, [%rd8];
	ld.global.nc.f32 	%f4, [%rd8+-4];
	ld.global.nc.f32 	%f5, [%rd8+4];
	add.f32 	%f6, %f4, %f5;
	sub.s32 	%r19, %r17, %r4;
	add.s32 	%r20, %r19, %r10;
	mul.wide.s32 	%rd9, %r20, 4;
	add.s64 	%rd10, %rd4, %rd9;
	ld.global.nc.f32 	%f7, [%rd10];
	mul.wide.s32 	%rd11, %r4, 4;
	add.s64 	%rd12, %rd8, %rd11;
	ld.global.nc.f32 	%f8, [%rd12];
	add.f32 	%f9, %f7, %f8;
	mul.f32 	%f10, %f2, %f9;
	fma.rn.f32 	%f11, %f1, %f6, %f10;
	add.s64 	%rd13, %rd5, %rd7;
	st.global.f32 	[%rd13], %f11;
	sub.f32 	%f12, %f11, %f3;
	abs.f32 	%f13, %f12;
	mov.b32 	%r21, %f13;
	atom.global.max.u32 	%r22, [%rd6], %r21;
$L__BB0_2:
	ret;

}


// ===== COMPILED SASS (sm_100) =====

	.target	sm_100

	.elftype	@"ET_EXEC"


//--------------------- .note.nv.tkinfo           --------------------------
	.section	.note.nv.tkinfo,"",@"SHT_NOTE"
	.sectionflags	@"SHF_NOTE_NV_TKINFO"
	.tkinfo
        /*0018*/ 	.word	0x00000002
        /*0030*/ 	.string	""
        /*0030*/ 	.string	"ptxas"
        /*0030*/ 	.string	"Cuda compilation tools, release 13.0, V13.0.88"
        /*0030*/ 	.string	"Build cuda_13.0.r13.0/compiler.36424714_0"
        /*0030*/ 	.string	"-arch sm_100 -m 64 "



//--------------------- .note.nv.cuinfo           --------------------------
	.section	.note.nv.cuinfo,"",@"SHT_NOTE"
	.sectionflags	@"SHF_NOTE_NV_CUINFO"
        /*0018*/ 	.short	0x0002
        /*001a*/ 	.short	0x0064
        /*001c*/ 	.short	0x0082
	.zero		2


//--------------------- .nv.info                  --------------------------
	.section	.nv.info,"",@"SHT_CUDA_INFO"
	.align	4


	//----- nvinfo : EIATTR_REGCOUNT
	.align		4
        /*0000*/ 	.byte	0x04, 0x2f
        /*0002*/ 	.short	(.L_1 - .L_0)
	.align		4
.L_0:
        /*0004*/ 	.word	index@(_Z7resolvePKfPfPjiiff)
        /*0008*/ 	.word	0x00000010


	//----- nvinfo : EIATTR_FRAME_SIZE
	.align		4
.L_1:
        /*000c*/ 	.byte	0x04, 0x11
        /*000e*/ 	.short	(.L_3 - .L_2)
	.align		4
.L_2:
        /*0010*/ 	.word	index@(_Z7resolvePKfPfPjiiff)
        /*0014*/ 	.word	0x00000000


	//----- nvinfo : EIATTR_MIN_STACK_SIZE
	.align		4
.L_3:
        /*0018*/ 	.byte	0x04, 0x12
        /*001a*/ 	.short	(.L_5 - .L_4)
	.align		4
.L_4:
        /*001c*/ 	.word	index@(_Z7resolvePKfPfPjiiff)
        /*0020*/ 	.word	0x00000000
.L_5:


//--------------------- .nv.compat                --------------------------
	.section	.nv.compat,"",@"SHT_CUDA_COMPAT_INFO"
	.align	4
        /*0000*/ 	.byte	0x02, 0x09, 0x00, 0x00, 0x02, 0x02, 0x01, 0x00, 0x02, 0x05, 0x05, 0x00, 0x03, 0x07, 0x01, 0x01
        /*0010*/ 	.byte	0x02, 0x03, 0x00, 0x00, 0x02, 0x06, 0x01, 0x00, 0x04, 0x0b, 0x08, 0x00, 0x09, 0x00, 0x00, 0x00
        /*0020*/ 	.byte	0x00, 0x00, 0x00, 0x00


//--------------------- .nv.info._Z7resolvePKfPfPjiiff --------------------------
	.section	.nv.info._Z7resolvePKfPfPjiiff,"",@"SHT_CUDA_INFO"
	.sectionflags	@""
	.align	4


	//----- nvinfo : EIATTR_CUDA_API_VERSION
	.align		4
        /*0000*/ 	.byte	0x04, 0x37
        /*0002*/ 	.short	(.L_7 - .L_6)
.L_6:
        /*0004*/ 	.word	0x00000082


	//----- nvinfo : EIATTR_KPARAM_INFO
	.align		4
.L_7:
        /*0008*/ 	.byte	0x04, 0x17
        /*000a*/ 	.short	(.L_9 - .L_8)
.L_8:
        /*000c*/ 	.word	0x00000000
        /*0010*/ 	.short	0x0006
        /*0012*/ 	.short	0x0024
        /*0014*/ 	.byte	0x00, 0xf0, 0x11, 0x00


	//----- nvinfo : EIATTR_KPARAM_INFO
	.align		4
.L_9:
        /*0018*/ 	.byte	0x04, 0x17
        /*001a*/ 	.short	(.L_11 - .L_10)
.L_10:
        /*001c*/ 	.word	0x00000000
        /*0020*/ 	.short	0x0005
        /*0022*/ 	.short	0x0020
        /*0024*/ 	.byte	0x00, 0xf0, 0x11, 0x00


	//----- nvinfo : EIATTR_KPARAM_INFO
	.align		4
.L_11:
        /*0028*/ 	.byte	0x04, 0x17
        /*002a*/ 	.short	(.L_13 - .L_12)
.L_12:
        /*002c*/ 	.word	0x00000000
        /*0030*/ 	.short	0x0004
        /*0032*/ 	.short	0x001c
        /*0034*/ 	.byte	0x00, 0xf0, 0x11, 0x00


	//----- nvinfo : EIATTR_KPARAM_INFO
	.align		4
.L_13:
        /*0038*/ 	.byte	0x04, 0x17
        /*003a*/ 	.short	(.L_15 - .L_14)
.L_14:
        /*003c*/ 	.word	0x00000000
        /*0040*/ 	.short	0x0003
        /*0042*/ 	.short	0x0018
        /*0044*/ 	.byte	0x00, 0xf0, 0x11, 0x00


	//----- nvinfo : EIATTR_KPARAM_INFO
	.align		4
.L_15:
        /*0048*/ 	.byte	0x04, 0x17
        /*004a*/ 	.short	(.L_17 - .L_16)
.L_16:
        /*004c*/ 	.word	0x00000000
        /*0050*/ 	.short	0x0002
        /*0052*/ 	.short	0x0010
        /*0054*/ 	.byte	0x00, 0xf5, 0x21, 0x00


	//----- nvinfo : EIATTR_KPARAM_INFO
	.align		4
.L_17:
        /*0058*/ 	.byte	0x04, 0x17
        /*005a*/ 	.short	(.L_19 - .L_18)
.L_18:
        /*005c*/ 	.word	0x00000000
        /*0060*/ 	.short	0x0001
        /*0062*/ 	.short	0x0008
        /*0064*/ 	.byte	0x00, 0xf5, 0x21, 0x00


	//----- nvinfo : EIATTR_KPARAM_INFO
	.align		4
.L_19:
        /*0068*/ 	.byte	0x04, 0x17
        /*006a*/ 	.short	(.L_21 - .L_20)
.L_20:
        /*006c*/ 	.word	0x00000000
        /*0070*/ 	.short	0x0000
        /*0072*/ 	.short	0x0000
        /*0074*/ 	.byte	0x00, 0xf5, 0x21, 0x00


	//----- nvinfo : EIATTR_SPARSE_MMA_MASK
	.align		4
.L_21:
        /*0078*/ 	.byte	0x03, 0x50
        /*007a*/ 	.short	0x0000


	//----- nvinfo : EIATTR_MAXREG_COUNT
	.align		4
        /*007c*/ 	.byte	0x03, 0x1b
        /*007e*/ 	.short	0x00ff


	//----- nvinfo : EIATTR_MERCURY_ISA_VERSION
	.align		4
        /*0080*/ 	.byte	0x03, 0x5f
        /*0082*/ 	.short	0x0101


	//----- nvinfo : EIATTR_INT_WARP_WIDE_INSTR_OFFSETS
	.align		4
        /*0084*/ 	.byte	0x04, 0x31
        /*0086*/ 	.short	(.L_23 - .L_22)


	//   ....[0]....
.L_22:
        /*0088*/ 	.word	0x00000260


	//   ....[1]....
        /*008c*/ 	.word	0x000002a0


	//----- nvinfo : EIATTR_VRC_CTA_INIT_COUNT
	.align		4
.L_23:
        /*0090*/ 	.byte	0x02, 0x4a
	.zero		1
	.zero		1


	//----- nvinfo : EIATTR_EXIT_INSTR_OFFSETS
	.align		4
        /*0094*/ 	.byte	0x04, 0x1c
        /*0096*/ 	.short	(.L_25 - .L_24)


	//   ....[0]....
.L_24:
        /*0098*/ 	.word	0x00000100


	//   ....[1]....
        /*009c*/ 	.word	0x00000300


	//----- nvinfo : EIATTR_CBANK_PARAM_SIZE
	.align		4
.L_25:
        /*00a0*/ 	.byte	0x03, 0x19
        /*00a2*/ 	.short	0x0028


	//----- nvinfo : EIATTR_PARAM_CBANK
	.align		4
        /*00a4*/ 	.byte	0x04, 0x0a
        /*00a6*/ 	.short	(.L_27 - .L_26)
	.align		4
.L_26:
        /*00a8*/ 	.word	index@(.nv.constant0._Z7resolvePKfPfPjiiff)
        /*00ac*/ 	.short	0x0380
        /*00ae*/ 	.short	0x0028


	//----- nvinfo : EIATTR_SW_WAR
	.align		4
.L_27:
        /*00b0*/ 	.byte	0x04, 0x36
        /*00b2*/ 	.short	(.L_29 - .L_28)
.L_28:
        /*00b4*/ 	.word	0x00000008
.L_29:


//--------------------- .nv.callgraph             --------------------------
	.section	.nv.callgraph,"",@"SHT_CUDA_CALLGRAPH"
	.align	4
	.sectionentsize	8
	.align		4
        /*0000*/ 	.word	0x00000000
	.align		4
        /*0004*/ 	.word	0xffffffff
	.align		4
        /*0008*/ 	.word	0x00000000
	.align		4
        /*000c*/ 	.word	0xfffffffe
	.align		4
        /*0010*/ 	.word	0x00000000
	.align		4
        /*0014*/ 	.word	0xfffffffd
	.align		4
        /*0018*/ 	.word	0x00000000
	.align		4
        /*001c*/ 	.word	0xfffffffc


//--------------------- .text._Z7resolvePKfPfPjiiff --------------------------
	.section	.text._Z7resolvePKfPfPjiiff,"ax",@progbits
	.align	128
        .global         _Z7resolvePKfPfPjiiff
        .type           _Z7resolvePKfPfPjiiff,@function
        .size           _Z7resolvePKfPfPjiiff,(.L_x_1 - _Z7resolvePKfPfPjiiff)
        .other          _Z7resolvePKfPfPjiiff,@"STO_CUDA_ENTRY STV_DEFAULT"
_Z7resolvePKfPfPjiiff:
.text._Z7resolvePKfPfPjiiff:
[----:B------:R-:W-:Y:S01]  /*0000*/  LDC R1, c[0x0][0x37c] ;  /* 0x0000df00ff017b82 */ /* 0x000fe20000000800 */
[----:B------:R-:W0:Y:S07]  /*0010*/  S2R R0, SR_TID.X ;  /* 0x0000000000007919 */ /* 0x000e2e0000002100 */
[----:B------:R-:W0:Y:S01]  /*0020*/  S2UR UR4, SR_CTAID.X ;  /* 0x00000000000479c3 */ /* 0x000e220000002500 */
[----:B------:R-:W1:Y:S07]  /*0030*/  S2R R4, SR_TID.Y ;  /* 0x0000000000047919 */ /* 0x000e6e0000002200 */
[----:B------:R-:W0:Y:S08]  /*0040*/  LDC R5, c[0x0][0x360] ;  /* 0x0000d800ff057b82 */ /* 0x000e300000000800 */
[----:B------:R-:W2:Y:S08]  /*0050*/  LDC.64 R2, c[0x0][0x398] ;  /* 0x0000e600ff027b82 */ /* 0x000eb00000000a00 */
[----:B------:R-:W1:Y:S08]  /*0060*/  S2UR UR5, SR_CTAID.Y ;  /* 0x00000000000579c3 */ /* 0x000e700000002600 */
[----:B------:R-:W1:Y:S01]  /*0070*/  LDC R9, c[0x0][0x364] ;  /* 0x0000d900ff097b82 */ /* 0x000e620000000800 */
[----:B0-----:R-:W-:Y:S01]  /*0080*/  IMAD R5, R5, UR4, R0 ;  /* 0x0000000405057c24 */ /* 0x001fe2000f8e0200 */
[----:B--2---:R-:W-:-:S04]  /*0090*/  IADD3 R0, PT, PT, R2, -0x1, RZ ;  /* 0xffffffff02007810 */ /* 0x004fc80007ffe0ff */
[----:B------:R-:W-:Y:S02]  /*00a0*/  ISETP.GE.AND P0, PT, R5, R0, PT ;  /* 0x000000000500720c */ /* 0x000fe40003f06270 */
[----:B------:R-:W-:Y:S02]  /*00b0*/  IADD3 R0, PT, PT, R3, -0x1, RZ ;  /* 0xffffffff03007810 */ /* 0x000fe40007ffe0ff */
[----:B------:R-:W-:Y:S01]  /*00c0*/  ISETP.LT.OR P0, PT, R5, 0x1, P0 ;  /* 0x000000010500780c */ /* 0x000fe20000701670 */
[----:B-1----:R-:W-:-:S05]  /*00d0*/  IMAD R9, R9, UR5, R4 ;  /* 0x0000000509097c24 */ /* 0x002fca000f8e0204 */
[----:B------:R-:W-:-:S04]  /*00e0*/  ISETP.EQ.OR P0, PT, R9, RZ, P0 ;  /* 0x000000ff0900720c */ /* 0x000fc80000702670 */
[----:B------:R-:W-:-:S13]  /*00f0*/  ISETP.GE.OR P0, PT, R9, R0, P0 ;  /* 0x000000000900720c */ /* 0x000fda0000706670 */
[----:B------:R-:W-:Y:S05]  /*0100*/  @P0 EXIT ;  /* 0x000000000000094d */ /* 0x000fea0003800000 */
[----:B------:R-:W0:Y:S01]  /*0110*/  LDC.64 R6, c[0x0][0x380] ;  /* 0x0000e000ff067b82 */ /* 0x000e220000000a00 */
[----:B------:R-:W1:Y:S01]  /*0120*/  LDCU.64 UR6, c[0x0][0x358] ;  /* 0x00006b00ff0677ac */ /* 0x000e620008000a00 */
[CC--:B------:R-:W-:Y:S02]  /*0130*/  IMAD R0, R9.reuse, R2.reuse, -R2 ;  /* 0x0000000209007224 */ /* 0x0c0fe400078e0a02 */
[----:B------:R-:W-:Y:S01]  /*0140*/  IMAD R11, R9, R2, R5 ;  /* 0x00000002090b7224 */ /* 0x000fe200078e0205 */
[----:B------:R-:W2:Y:S02]  /*0150*/  LDCU.64 UR4, c[0x0][0x3a0] ;  /* 0x00007400ff0477ac */ /* 0x000ea40008000a00 */
[----:B------:R-:W-:Y:S01]  /*0160*/  IADD3 R3, PT, PT, R5, R0, RZ ;  /* 0x0000000005037210 */ /* 0x000fe20007ffe0ff */
[----:B0-----:R-:W-:-:S04]  /*0170*/  IMAD.WIDE R4, R11, 0x4, R6 ;  /* 0x000000040b047825 */ /* 0x001fc800078e0206 */
[----:B------:R-:W-:Y:S01]  /*0180*/  IMAD.WIDE R6, R3, 0x4, R6 ;  /* 0x0000000403067825 */ /* 0x000fe200078e0206 */
[----:B-1----:R-:W3:Y:S03]  /*0190*/  LDG.E.CONSTANT R8, desc[UR6][R4.64+-0x4] ;  /* 0xfffffc0604087981 */ /* 0x002ee6000c1e9900 */
[----:B------:R-:W-:Y:S01]  /*01a0*/  IMAD.WIDE R2, R2, 0x4, R4 ;  /* 0x0000000402027825 */ /* 0x000fe200078e0204 */
[----:B------:R-:W3:Y:S04]  /*01b0*/  LDG.E.CONSTANT R9, desc[UR6][R4.64+0x4] ;  /* 0x0000040604097981 */ /* 0x000ee8000c1e9900 */
[----:B------:R-:W4:Y:S04]  /*01c0*/  LDG.E.CONSTANT R6, desc[UR6][R6.64] ;  /* 0x0000000606067981 */ /* 0x000f28000c1e9900 */
[----:B------:R-:W4:Y:S04]  /*01d0*/  LDG.E.CONSTANT R3, desc[UR6][R2.64] ;  /* 0x0000000602037981 */ /* 0x000f28000c1e9900 */
[----:B------:R-:W5:Y:S01]  /*01e0*/  LDG.E.CONSTANT R0, desc[UR6][R4.64] ;  /* 0x0000000604007981 */ /* 0x000f62000c1e9900 */
[----:B------:R-:W0:Y:S01]  /*01f0*/  S2R R12, SR_LANEID ;  /* 0x00000000000c7919 */ /* 0x000e220000000000 */
[----:B---3--:R-:W-:Y:S01]  /*0200*/  FADD R8, R8, R9 ;  /* 0x0000000908087221 */ /* 0x008fe20000000000 */
[----:B----4-:R-:W-:-:S04]  /*0210*/  FADD R10, R6, R3 ;  /* 0x00000003060a7221 */ /* 0x010fc80000000000 */
[----:B--2---:R-:W-:-:S04]  /*0220*/  FMUL R9, R10, UR5 ;  /* 0x000000050a097c20 */ /* 0x004fc80008400000 */
[----:B------:R-:W-:Y:S02]  /*0230*/  FFMA R13, R8, UR4, R9 ;  /* 0x00000004080d7c23 */ /* 0x000fe40008000009 */
[----:B------:R-:W1:Y:S02]  /*0240*/  LDC.64 R8, c[0x0][0x388] ;  /* 0x0000e200ff087b82 */ /* 0x000e640000000a00 */
[----:B-----5:R-:W-:Y:S01]  /*0250*/  FADD R0, -R0, R13 ;  /* 0x0000000d00007221 */ /* 0x020fe20000000100 */
[----:B------:R-:W-:-:S03]  /*0260*/  VOTEU.ANY UR4, UPT, PT ;  /* 0x0000000000047886 */ /* 0x000fc600038e0100 */
[----:B------:R-:W-:Y:S02]  /*0270*/  FADD R0, |R0|, -RZ ;  /* 0x800000ff00007221 */ /* 0x000fe40000000200 */
[----:B------:R-:W2:Y:S01]  /*0280*/  LDC.64 R6, c[0x0][0x390] ;  /* 0x0000e400ff067b82 */ /* 0x000ea20000000a00 */
[----:B------:R-:W-:Y:S02]  /*0290*/  UFLO.U32 UR4, UR4 ;  /* 0x00000004000472bd */ /* 0x000fe400080e0000 */
[----:B------:R-:W-:-:S04]  /*02a0*/  CREDUX.MAX UR5, R0 ;  /* 0x00000000000572cc */ /* 0x000fc80000000000 */
[----:B0-----:R-:W-:Y:S01]  /*02b0*/  ISETP.EQ.U32.AND P0, PT, R12, UR4, PT ;  /* 0x000000040c007c0c */ /* 0x001fe2000bf02070 */
[----:B-1----:R-:W-:-:S08]  /*02c0*/  IMAD.WIDE R2, R11, 0x4, R8 ;  /* 0x000000040b027825 */ /* 0x002fd000078e0208 */
[----:B------:R-:W-:Y:S01]  /*02d0*/  MOV R5, UR5 ;  /* 0x0000000500057c02 */ /* 0x000fe20008000f00 */
[----:B------:R-:W-:Y:S04]  /*02e0*/  STG.E desc[UR6][R2.64], R13 ;  /* 0x0000000d02007986 */ /* 0x000fe8000c101906 */
[----:B--2---:R-:W-:Y:S01]  /*02f0*/  @P0 REDG.E.MAX.STRONG.GPU desc[UR6][R6.64], R5 ;  /* 0x000000050600098e */ /* 0x004fe2000d12e106 */
[----:B------:R-:W-:Y:S05]  /*0300*/  EXIT ;  /* 0x000000000000794d */ /* 0x000fea0003800000 */
.L_x_0:
[----:B------:R-:W-:-:S00]  /*0310*/  BRA `(.L_x_0) ;  /* 0xfffffffc00fc7947 */ /* 0x000fc0000383ffff */
[----:B------:R-:W-:-:S00]  /*0320*/  NOP ;  /* 0x0000000000007918 */ /* 0x000fc00000000000 */
        /* <DEDUP_REMOVED lines=13> */
.L_x_1:


//--------------------- .nv.shared.reserved.0     --------------------------
	.section	.nv.shared.reserved.0,"aw",@nobits
	.weak		__nv_reservedSMEM_offset_0_alias
	.size		__nv_reservedSMEM_offset_0_alias, 0, 64
	.other		__nv_reservedSMEM_offset_0_alias,@"STO_CUDA_RESERVED_SHARED STV_DEFAULT"
__nv_reservedSMEM_offset_0_alias:
	.zero		0
	.zero		64


//--------------------- .nv.constant0._Z7resolvePKfPfPjiiff --------------------------
	.section	.nv.constant0._Z7resolvePKfPfPjiiff,"a",@progbits
	.sectionflags	@""
	.align	4
.nv.constant0._Z7resolvePKfPfPjiiff:
	.zero		936


//--------------------- SYMBOLS --------------------------

	.type		.nv.reservedSmem.offset0,@object
	.size		.nv.reservedSmem.offset0,0x4
